	.headerflags	@"EF_CUDA_TEXMODE_UNIFIED EF_CUDA_64BIT_ADDRESS EF_CUDA_ACCELERATORS EF_CUDA_SM90 EF_CUDA_VIRTUAL_SM(EF_CUDA_SM90)"
	.elftype	@"ET_EXEC"


//--------------------- .nv.info                  --------------------------
	.section	.nv.info,"",@"SHT_CUDA_INFO"
	.align	4


	//----- nvinfo : EIATTR_REGCOUNT
	.align		4
        /*0000*/ 	.byte	0x04, 0x2f
        /*0002*/ 	.short	(.L_3 - .L_2)
	.align		4
.L_2:
        /*0004*/ 	.word	index@(triton_poi_fused__native_batch_norm_legit_no_training_relu_11)
        /*0008*/ 	.word	0x00000012


	//----- nvinfo : EIATTR_MIN_STACK_SIZE
	.align		4
.L_3:
        /*000c*/ 	.byte	0x04, 0x12
        /*000e*/ 	.short	(.L_5 - .L_4)
	.align		4
.L_4:
        /*0010*/ 	.word	index@(triton_poi_fused__native_batch_norm_legit_no_training_relu_11)
        /*0014*/ 	.word	0x00000000


	//----- nvinfo : EIATTR_FRAME_SIZE
	.align		4
.L_5:
        /*0018*/ 	.byte	0x04, 0x11
        /*001a*/ 	.short	(.L_7 - .L_6)
	.align		4
.L_6:
        /*001c*/ 	.word	index@(triton_poi_fused__native_batch_norm_legit_no_training_relu_11)
        /*0020*/ 	.word	0x00000000


	//----- nvinfo : EIATTR_MIN_STACK_SIZE
	.align		4
.L_7:
        /*0024*/ 	.byte	0x04, 0x12
        /*0026*/ 	.short	(.L_9 - .L_8)
	.align		4
.L_8:
        /*0028*/ 	.word	index@(triton_poi_fused__native_batch_norm_legit_no_training_relu_11)
        /*002c*/ 	.word	0x00000000
.L_9:


//--------------------- .nv.info.triton_poi_fused__native_batch_norm_legit_no_training_relu_11 --------------------------
	.section	.nv.info.triton_poi_fused__native_batch_norm_legit_no_training_relu_11,"",@"SHT_CUDA_INFO"
	.sectionflags	@""
	.align	4


	//----- nvinfo : EIATTR_CUDA_API_VERSION
	.align		4
        /*0000*/ 	.byte	0x04, 0x37
        /*0002*/ 	.short	(.L_11 - .L_10)
.L_10:
        /*0004*/ 	.word	0x0000007c


	//----- nvinfo : EIATTR_KPARAM_INFO
	.align		4
.L_11:
        /*0008*/ 	.byte	0x04, 0x17
        /*000a*/ 	.short	(.L_13 - .L_12)
.L_12:
        /*000c*/ 	.word	0x00000000
        /*0010*/ 	.short	0x0006
        /*0012*/ 	.short	0x0030
        /*0014*/ 	.byte	0x00, 0xf0, 0x11, 0x00


	//----- nvinfo : EIATTR_KPARAM_INFO
	.align		4
.L_13:
        /*0018*/ 	.byte	0x04, 0x17
        /*001a*/ 	.short	(.L_15 - .L_14)
.L_14:
        /*001c*/ 	.word	0x00000000
        /*0020*/ 	.short	0x0005
        /*0022*/ 	.short	0x0028
        /*0024*/ 	.byte	0x00, 0xf4, 0x21, 0x00


	//----- nvinfo : EIATTR_KPARAM_INFO
	.align		4
.L_15:
        /*0028*/ 	.byte	0x04, 0x17
        /*002a*/ 	.short	(.L_17 - .L_16)
.L_16:
        /*002c*/ 	.word	0x00000000
        /*0030*/ 	.short	0x0004
        /*0032*/ 	.short	0x0020
        /*0034*/ 	.byte	0x00, 0xf4, 0x21, 0x00


	//----- nvinfo : EIATTR_KPARAM_INFO
	.align		4
.L_17:
        /*0038*/ 	.byte	0x04, 0x17
        /*003a*/ 	.short	(.L_19 - .L_18)
.L_18:
        /*003c*/ 	.word	0x00000000
        /*0040*/ 	.short	0x0003
        /*0042*/ 	.short	0x0018
        /*0044*/ 	.byte	0x00, 0xf4, 0x21, 0x00


	//----- nvinfo : EIATTR_KPARAM_INFO
	.align		4
.L_19:
        /*0048*/ 	.byte	0x04, 0x17
        /*004a*/ 	.short	(.L_21 - .L_20)
.L_20:
        /*004c*/ 	.word	0x00000000
        /*0050*/ 	.short	0x0002
        /*0052*/ 	.short	0x0010
        /*0054*/ 	.byte	0x00, 0xf4, 0x21, 0x00


	//----- nvinfo : EIATTR_KPARAM_INFO
	.align		4
.L_21:
        /*0058*/ 	.byte	0x04, 0x17
        /*005a*/ 	.short	(.L_23 - .L_22)
.L_22:
        /*005c*/ 	.word	0x00000000
        /*0060*/ 	.short	0x0001
        /*0062*/ 	.short	0x0008
        /*0064*/ 	.byte	0x00, 0xf4, 0x21, 0x00


	//----- nvinfo : EIATTR_KPARAM_INFO
	.align		4
.L_23:
        /*0068*/ 	.byte	0x04, 0x17
        /*006a*/ 	.short	(.L_25 - .L_24)
.L_24:
        /*006c*/ 	.word	0x00000000
        /*0070*/ 	.short	0x0000
        /*0072*/ 	.short	0x0000
        /*0074*/ 	.byte	0x00, 0xf4, 0x21, 0x00


	//----- nvinfo : EIATTR_SPARSE_MMA_MASK
	.align		4
.L_25:
        /*0078*/ 	.byte	0x03, 0x50
        /*007a*/ 	.short	0x0000


	//----- nvinfo : EIATTR_MAXREG_COUNT
	.align		4
        /*007c*/ 	.byte	0x03, 0x1b
        /*007e*/ 	.short	0x00ff


	//----- nvinfo : EIATTR_EXIT_INSTR_OFFSETS
	.align		4
        /*0080*/ 	.byte	0x04, 0x1c
        /*0082*/ 	.short	(.L_27 - .L_26)


	//   ....[0]....
.L_26:
        /*0084*/ 	.word	0x000003c0


	//----- nvinfo : EIATTR_REQNTID
	.align		4
.L_27:
        /*0088*/ 	.byte	0x04, 0x10
        /*008a*/ 	.short	(.L_29 - .L_28)
.L_28:
        /*008c*/ 	.word	0x00000080
        /*0090*/ 	.word	0x00000001
        /*0094*/ 	.word	0x00000001


	//----- nvinfo : EIATTR_CBANK_PARAM_SIZE
	.align		4
.L_29:
        /*0098*/ 	.byte	0x03, 0x19
        /*009a*/ 	.short	0x0034


	//----- nvinfo : EIATTR_PARAM_CBANK
	.align		4
        /*009c*/ 	.byte	0x04, 0x0a
        /*009e*/ 	.short	(.L_31 - .L_30)
	.align		4
.L_30:
        /*00a0*/ 	.word	index@(.nv.constant0.triton_poi_fused__native_batch_norm_legit_no_training_relu_11)
        /*00a4*/ 	.short	0x0210
        /*00a6*/ 	.short	0x0034


	//----- nvinfo : EIATTR_SW_WAR
	.align		4
.L_31:
        /*00a8*/ 	.byte	0x04, 0x36
        /*00aa*/ 	.short	(.L_33 - .L_32)
.L_32:
        /*00ac*/ 	.word	0x00000008
.L_33:


//--------------------- .nv.callgraph             --------------------------
	.section	.nv.callgraph,"",@"SHT_CUDA_CALLGRAPH"
	.align	4
	.sectionentsize	8
	.align		4
        /*0000*/ 	.word	0x00000000
	.align		4
        /*0004*/ 	.word	0xffffffff
	.align		4
        /*0008*/ 	.word	0x00000000
	.align		4
        /*000c*/ 	.word	0xfffffffe
	.align		4
        /*0010*/ 	.word	0x00000000
	.align		4
        /*0014*/ 	.word	0xfffffffd
	.align		4
        /*0018*/ 	.word	0x00000000
	.align		4
        /*001c*/ 	.word	0xfffffffc


//--------------------- .nv.constant4             --------------------------
	.section	.nv.constant4,"a",@progbits
	.align	8
	.align		8
.nv.constant4:
        /*0000*/ 	.dword	_$_str
	.align		8
        /*0008*/ 	.dword	_$_str_$_2


//--------------------- .text.triton_poi_fused__native_batch_norm_legit_no_training_relu_11 --------------------------
	.section	.text.triton_poi_fused__native_batch_norm_legit_no_training_relu_11,"ax",@progbits
	.align	128
        .global         triton_poi_fused__native_batch_norm_legit_no_training_relu_11
        .type           triton_poi_fused__native_batch_norm_legit_no_training_relu_11,@function
        .size           triton_poi_fused__native_batch_norm_legit_no_training_relu_11,(.L_x_1 - triton_poi_fused__native_batch_norm_legit_no_training_relu_11)
        .other          triton_poi_fused__native_batch_norm_legit_no_training_relu_11,@"STO_CUDA_ENTRY STV_DEFAULT"
triton_poi_fused__native_batch_norm_legit_no_training_relu_11:
.text.triton_poi_fused__native_batch_norm_legit_no_training_relu_11:
[----:B------:R-:W-:Y:S01]  /*0000*/  LDC R1, c[0x0][0x28] ;  /* 0x00000a00ff017b82 */ /* 0x000fe20000000800 */
[----:B------:R-:W1:Y:S07]  /*0010*/  S2R R0, SR_TID.X ;  /* 0x0000000000007919 */ /* 0x000e6e0000002100 */
[----:B------:R-:W2:Y:S01]  /*0020*/  LDC.64 R2, c[0x0][0x220] ;  /* 0x00008800ff027b82 */ /* 0x000ea20000000a00 */
[----:B------:R-:W-:Y:S01]  /*0030*/  ULDC.64 UR4, c[0x0][0x208] ;  /* 0x0000820000047ab9 */ /* 0x000fe20000000a00 */
[----:B------:R-:W3:Y:S06]  /*0040*/  S2R R5, SR_CTAID.X ;  /* 0x0000000000057919 */ /* 0x000eec0000002500 */
[----:B------:R-:W4:Y:S08]  /*0050*/  LDC.64 R6, c[0x0][0x218] ;  /* 0x00008600ff067b82 */ /* 0x000f300000000a00 */
[----:B------:R-:W5:Y:S08]  /*0060*/  LDC.64 R8, c[0x0][0x228] ;  /* 0x00008a00ff087b82 */ /* 0x000f700000000a00 */
[----:B------:R-:W5:Y:S01]  /*0070*/  LDC.64 R10, c[0x0][0x230] ;  /* 0x00008c00ff0a7b82 */ /* 0x000f620000000a00 */
[----:B-1----:R-:W-:-:S04]  /*0080*/  SHF.L.U32 R0, R0, 0x1, RZ ;  /* 0x0000000100007819 */ /* 0x002fc800000006ff */
[----:B------:R-:W-:-:S04]  /*0090*/  LOP3.LUT R0, R0, 0xfe, RZ, 0xc0, !PT ;  /* 0x000000fe00007812 */ /* 0x000fc800078ec0ff */
[----:B---3--:R-:W-:-:S05]  /*00a0*/  LEA R0, R5, R0, 0x8 ;  /* 0x0000000005007211 */ /* 0x008fca00078e40ff */
[----:B------:R-:W-:-:S05]  /*00b0*/  IMAD.HI R4, R0, 0x38e38e39, RZ ;  /* 0x38e38e3900047827 */ /* 0x000fca00078e02ff */
[----:B------:R-:W-:-:S04]  /*00c0*/  SHF.R.U32.HI R5, RZ, 0x1f, R4 ;  /* 0x0000001fff057819 */ /* 0x000fc80000011604 */
[----:B------:R-:W-:-:S05]  /*00d0*/  LEA.HI.SX32 R5, R4, R5, 0x1b ;  /* 0x0000000504057211 */ /* 0x000fca00078fdaff */
[----:B------:R-:W-:Y:S02]  /*00e0*/  IMAD R13, R5, -0x90, R0 ;  /* 0xffffff70050d7824 */ /* 0x000fe400078e0200 */
[----:B------:R-:W1:Y:S02]  /*00f0*/  LDC.64 R4, c[0x0][0x210] ;  /* 0x00008400ff047b82 */ /* 0x000e640000000a00 */
[----:B--2---:R-:W-:-:S06]  /*0100*/  IMAD.WIDE R2, R13, 0x4, R2 ;  /* 0x000000040d027825 */ /* 0x004fcc00078e0202 */
[----:B------:R-:W2:Y:S01]  /*0110*/  LDG.E.EL.64 R2, desc[UR4][R2.64] ;  /* 0x0000000402027981 */ /* 0x000ea2000c2e1b00 */
[----:B----4-:R-:W-:-:S04]  /*0120*/  IMAD.WIDE R6, R13, 0x4, R6 ;  /* 0x000000040d067825 */ /* 0x010fc800078e0206 */
[C---:B-----5:R-:W-:Y:S02]  /*0130*/  IMAD.WIDE R8, R13.reuse, 0x4, R8 ;  /* 0x000000040d087825 */ /* 0x060fe400078e0208 */
[----:B------:R-:W3:Y:S02]  /*0140*/  LDG.E.EL.64 R6, desc[UR4][R6.64] ;  /* 0x0000000406067981 */ /* 0x000ee4000c2e1b00 */
[----:B0-----:R-:W-:Y:S02]  /*0150*/  IMAD.WIDE R10, R13, 0x4, R10 ;  /* 0x000000040d0a7825 */ /* 0x001fe400078e020a */
[----:B------:R-:W4:Y:S04]  /*0160*/  LDG.E.EL.64 R8, desc[UR4][R8.64] ;  /* 0x0000000408087981 */ /* 0x000f28000c2e1b00 */
[----:B------:R-:W4:Y:S01]  /*0170*/  LDG.E.EL.64 R10, desc[UR4][R10.64] ;  /* 0x000000040a0a7981 */ /* 0x000f22000c2e1b00 */
[----:B-1----:R-:W-:-:S06]  /*0180*/  IMAD.WIDE R4, R0, 0x4, R4 ;  /* 0x0000000400047825 */ /* 0x002fcc00078e0204 */
[----:B------:R-:W3:Y:S01]  /*0190*/  LDG.E.64 R4, desc[UR4][R4.64] ;  /* 0x0000000404047981 */ /* 0x000ee2000c1e1b00 */
[----:B------:R-:W-:Y:S01]  /*01a0*/  HFMA2.MMA R14, -RZ, RZ, 1.625, 0 ;  /* 0x3e800000ff0e7435 */ /* 0x000fe200000001ff */
[----:B--2---:R-:W-:Y:S01]  /*01b0*/  FADD R2, R2, 9.9999997473787516356e-06 ;  /* 0x3727c5ac02027421 */ /* 0x004fe20000000000 */
[----:B------:R-:W-:-:S03]  /*01c0*/  FADD R3, R3, 9.9999997473787516356e-06 ;  /* 0x3727c5ac03037421 */ /* 0x000fc60000000000 */
[----:B------:R-:W0:Y:S08]  /*01d0*/  MUFU.SQRT R12, R2 ;  /* 0x00000002000c7308 */ /* 0x000e300000002000 */
[----:B------:R1:W2:Y:S01]  /*01e0*/  MUFU.SQRT R13, R3 ;  /* 0x00000003000d7308 */ /* 0x0002a20000002000 */
[C---:B0-----:R-:W-:Y:S02]  /*01f0*/  FSETP.GT.AND P0, PT, R12.reuse, 8.50705917302346158658e+37, PT ;  /* 0x7e8000000c00780b */ /* 0x041fe40003f04000 */
[----:B------:R-:W-:Y:S01]  /*0200*/  FSETP.GEU.AND P2, PT, R12, 1.175494350822287508e-38, PT ;  /* 0x008000000c00780b */ /* 0x000fe20003f4e000 */
[----:B-1----:R-:W0:Y:S01]  /*0210*/  LDC.64 R2, c[0x0][0x238] ;  /* 0x00008e00ff027b82 */ /* 0x002e220000000a00 */
[----:B--2---:R-:W-:-:S02]  /*0220*/  FSETP.GT.AND P1, PT, R13, 8.50705917302346158658e+37, PT ;  /* 0x7e8000000d00780b */ /* 0x004fc40003f24000 */
[----:B------:R-:W-:-:S07]  /*0230*/  FSETP.GEU.AND P3, PT, R13, 1.175494350822287508e-38, PT ;  /* 0x008000000d00780b */ /* 0x000fce0003f6e000 */
[----:B------:R-:W-:-:S04]  /*0240*/  @P0 FMUL R12, R12, 0.25 ;  /* 0x3e8000000c0c0820 */ /* 0x000fc80000400000 */
[----:B------:R-:W-:Y:S01]  /*0250*/  @!P2 FMUL R12, R12, 16777216 ;  /* 0x4b8000000c0ca820 */ /* 0x000fe20000400000 */
[----:B------:R-:W-:-:S04]  /*0260*/  @P1 FMUL R13, R13, 0.25 ;  /* 0x3e8000000d0d1820 */ /* 0x000fc80000400000 */
[----:B------:R-:W-:Y:S01]  /*0270*/  @!P3 FMUL R13, R13, 16777216 ;  /* 0x4b8000000d0db820 */ /* 0x000fe20000400000 */
[----:B------:R-:W1:Y:S01]  /*0280*/  MUFU.RCP R12, R12 ;  /* 0x0000000c000c7308 */ /* 0x000e620000001000 */
[----:B------:R-:W-:-:S07]  /*0290*/  FSEL R15, R14, 1, P0 ;  /* 0x3f8000000e0f7808 */ /* 0x000fce0000000000 */
[----:B------:R-:W2:Y:S01]  /*02a0*/  MUFU.RCP R13, R13 ;  /* 0x0000000d000d7308 */ /* 0x000ea20000001000 */
[----:B------:R-:W-:Y:S01]  /*02b0*/  FSEL R14, R14, 1, P1 ;  /* 0x3f8000000e0e7808 */ /* 0x000fe20000800000 */
[----:B------:R-:W-:-:S04]  /*02c0*/  @!P2 FMUL R15, R15, 16777216 ;  /* 0x4b8000000f0fa820 */ /* 0x000fc80000400000 */
[----:B------:R-:W-:Y:S01]  /*02d0*/  @!P3 FMUL R14, R14, 16777216 ;  /* 0x4b8000000e0eb820 */ /* 0x000fe20000400000 */
[----:B---3--:R-:W-:Y:S01]  /*02e0*/  FADD R5, R5, -R7 ;  /* 0x8000000705057221 */ /* 0x008fe20000000000 */
[----:B------:R-:W-:Y:S01]  /*02f0*/  FADD R4, R4, -R6 ;  /* 0x8000000604047221 */ /* 0x000fe20000000000 */
[----:B-1----:R-:W-:Y:S01]  /*0300*/  FMUL R15, R12, R15 ;  /* 0x0000000f0c0f7220 */ /* 0x002fe20000400000 */
[----:B--2---:R-:W-:-:S03]  /*0310*/  FMUL R14, R13, R14 ;  /* 0x0000000e0d0e7220 */ /* 0x004fc60000400000 */
[----:B------:R-:W-:Y:S01]  /*0320*/  FMUL R15, R4, R15 ;  /* 0x0000000f040f7220 */ /* 0x000fe20000400000 */
[----:B------:R-:W-:-:S03]  /*0330*/  FMUL R14, R5, R14 ;  /* 0x0000000e050e7220 */ /* 0x000fc60000400000 */
[----:B----4-:R-:W-:Y:S01]  /*0340*/  FFMA R8, R8, R15, R10 ;  /* 0x0000000f08087223 */ /* 0x010fe2000000000a */
[----:B------:R-:W-:-:S04]  /*0350*/  FFMA R9, R9, R14, R11 ;  /* 0x0000000e09097223 */ /* 0x000fc8000000000b */
[----:B------:R-:W-:Y:S02]  /*0360*/  FSETP.GEU.AND P0, PT, R8, RZ, PT ;  /* 0x000000ff0800720b */ /* 0x000fe40003f0e000 */
[C---:B------:R-:W-:Y:S01]  /*0370*/  FSETP.GEU.AND P1, PT, R9.reuse, RZ, PT ;  /* 0x000000ff0900720b */ /* 0x040fe20003f2e000 */
[----:B0-----:R-:W-:Y:S01]  /*0380*/  IMAD.WIDE R2, R0, 0x4, R2 ;  /* 0x0000000400027825 */ /* 0x001fe200078e0202 */
[----:B------:R-:W-:Y:S02]  /*0390*/  FSEL R8, R8, RZ, P0 ;  /* 0x000000ff08087208 */ /* 0x000fe40000000000 */
[----:B------:R-:W-:-:S05]  /*03a0*/  FSEL R9, R9, RZ, P1 ;  /* 0x000000ff09097208 */ /* 0x000fca0000800000 */
[----:B------:R-:W-:Y:S01]  /*03b0*/  STG.E.64 desc[UR4][R2.64], R8 ;  /* 0x0000000802007986 */ /* 0x000fe2000c101b04 */
[----:B------:R-:W-:Y:S05]  /*03c0*/  EXIT ;  /* 0x000000000000794d */ /* 0x000fea0003800000 */
.L_x_0:
[----:B------:R-:W-:-:S00]  /*03d0*/  BRA `(.L_x_0) ;  /* 0xfffffffc00fc7947 */ /* 0x000fc0000383ffff */
[----:B------:R-:W-:-:S00]  /*03e0*/  NOP ;  /* 0x0000000000007918 */ /* 0x000fc00000000000 */
        /* <DEDUP_REMOVED lines=9> */
.L_x_1:


//--------------------- .nv.global.init           --------------------------
	.section	.nv.global.init,"aw",@progbits
.nv.global.init:
	.type		_$_str,@object
	.size		_$_str,(_$_str_$_2 - _$_str)
_$_str:
        /*0000*/ 	.byte	0x5f, 0x5f, 0x43, 0x55, 0x44, 0x41, 0x5f, 0x46, 0x54, 0x5a, 0x00
	.type		_$_str_$_2,@object
	.size		_$_str_$_2,(.L_1 - _$_str_$_2)
_$_str_$_2:
        /*000b*/ 	.byte	0x5f, 0x5f, 0x43, 0x55, 0x44, 0x41, 0x5f, 0x50, 0x52, 0x45, 0x43, 0x5f, 0x53, 0x51, 0x52, 0x54
        /*001b*/ 	.byte	0x00
.L_1:


//--------------------- .nv.constant0.triton_poi_fused__native_batch_norm_legit_no_training_relu_11 --------------------------
	.section	.nv.constant0.triton_poi_fused__native_batch_norm_legit_no_training_relu_11,"a",@progbits
	.sectionflags	@""
	.align	4
.nv.constant0.triton_poi_fused__native_batch_norm_legit_no_training_relu_11:
	.zero		580
